	.headerflags	@"EF_CUDA_TEXMODE_UNIFIED EF_CUDA_64BIT_ADDRESS EF_CUDA_SM86 EF_CUDA_VIRTUAL_SM(EF_CUDA_SM86)"
	.elftype	@"ET_EXEC"


//--------------------- .nv.info                  --------------------------
	.section	.nv.info,"",@"SHT_CUDA_INFO"
	.align	4


	//----- nvinfo : EIATTR_REGCOUNT
	.align		4
        /*0000*/ 	.byte	0x04, 0x2f
        /*0002*/ 	.short	(.L_1 - .L_0)
	.align		4
.L_0:
        /*0004*/ 	.word	index@(triton_red_fused__to_copy_add_amax_amin_clamp_mul_reciprocal_11)
        /*0008*/ 	.word	0x00000023


	//----- nvinfo : EIATTR_MIN_STACK_SIZE
	.align		4
.L_1:
        /*000c*/ 	.byte	0x04, 0x12
        /*000e*/ 	.short	(.L_3 - .L_2)
	.align		4
.L_2:
        /*0010*/ 	.word	index@(triton_red_fused__to_copy_add_amax_amin_clamp_mul_reciprocal_11)
        /*0014*/ 	.word	0x00000000


	//----- nvinfo : EIATTR_FRAME_SIZE
	.align		4
.L_3:
        /*0018*/ 	.byte	0x04, 0x11
        /*001a*/ 	.short	(.L_5 - .L_4)
	.align		4
.L_4:
        /*001c*/ 	.word	index@(triton_red_fused__to_copy_add_amax_amin_clamp_mul_reciprocal_11)
        /*0020*/ 	.word	0x00000000


	//----- nvinfo : EIATTR_MIN_STACK_SIZE
	.align		4
.L_5:
        /*0024*/ 	.byte	0x04, 0x12
        /*0026*/ 	.short	(.L_7 - .L_6)
	.align		4
.L_6:
        /*0028*/ 	.word	index@(triton_red_fused__to_copy_add_amax_amin_clamp_mul_reciprocal_11)
        /*002c*/ 	.word	0x00000000
.L_7:


//--------------------- .nv.info.triton_red_fused__to_copy_add_amax_amin_clamp_mul_reciprocal_11 --------------------------
	.section	.nv.info.triton_red_fused__to_copy_add_amax_amin_clamp_mul_reciprocal_11,"",@"SHT_CUDA_INFO"
	.sectionflags	@""
	.align	4


	//----- nvinfo : EIATTR_CUDA_API_VERSION
	.align		4
        /*0000*/ 	.byte	0x04, 0x37
        /*0002*/ 	.short	(.L_9 - .L_8)
.L_8:
        /*0004*/ 	.word	0x0000007c


	//----- nvinfo : EIATTR_SW2861232_WAR
	.align		4
.L_9:
        /*0008*/ 	.byte	0x01, 0x35
	.zero		2


	//----- nvinfo : EIATTR_PARAM_CBANK
	.align		4
        /*000c*/ 	.byte	0x04, 0x0a
        /*000e*/ 	.short	(.L_11 - .L_10)
	.align		4
.L_10:
        /*0010*/ 	.word	index@(.nv.constant0.triton_red_fused__to_copy_add_amax_amin_clamp_mul_reciprocal_11)
        /*0014*/ 	.short	0x0160
        /*0016*/ 	.short	0x0030


	//----- nvinfo : EIATTR_CBANK_PARAM_SIZE
	.align		4
.L_11:
        /*0018*/ 	.byte	0x03, 0x19
        /*001a*/ 	.short	0x0030


	//----- nvinfo : EIATTR_KPARAM_INFO
	.align		4
        /*001c*/ 	.byte	0x04, 0x17
        /*001e*/ 	.short	(.L_13 - .L_12)
.L_12:
        /*0020*/ 	.word	0x00000000
        /*0024*/ 	.short	0x0006
        /*0026*/ 	.short	0x0028
        /*0028*/ 	.byte	0x00, 0xf4, 0x21, 0x00


	//----- nvinfo : EIATTR_KPARAM_INFO
	.align		4
.L_13:
        /*002c*/ 	.byte	0x04, 0x17
        /*002e*/ 	.short	(.L_15 - .L_14)
.L_14:
        /*0030*/ 	.word	0x00000000
        /*0034*/ 	.short	0x0005
        /*0036*/ 	.short	0x0024
        /*0038*/ 	.byte	0x00, 0xf0, 0x11, 0x00


	//----- nvinfo : EIATTR_KPARAM_INFO
	.align		4
.L_15:
        /*003c*/ 	.byte	0x04, 0x17
        /*003e*/ 	.short	(.L_17 - .L_16)
.L_16:
        /*0040*/ 	.word	0x00000000
        /*0044*/ 	.short	0x0004
        /*0046*/ 	.short	0x0020
        /*0048*/ 	.byte	0x00, 0xf0, 0x11, 0x00


	//----- nvinfo : EIATTR_KPARAM_INFO
	.align		4
.L_17:
        /*004c*/ 	.byte	0x04, 0x17
        /*004e*/ 	.short	(.L_19 - .L_18)
.L_18:
        /*0050*/ 	.word	0x00000000
        /*0054*/ 	.short	0x0003
        /*0056*/ 	.short	0x0018
        /*0058*/ 	.byte	0x00, 0xf4, 0x21, 0x00


	//----- nvinfo : EIATTR_KPARAM_INFO
	.align		4
.L_19:
        /*005c*/ 	.byte	0x04, 0x17
        /*005e*/ 	.short	(.L_21 - .L_20)
.L_20:
        /*0060*/ 	.word	0x00000000
        /*0064*/ 	.short	0x0002
        /*0066*/ 	.short	0x0010
        /*0068*/ 	.byte	0x00, 0xf4, 0x21, 0x00


	//----- nvinfo : EIATTR_KPARAM_INFO
	.align		4
.L_21:
        /*006c*/ 	.byte	0x04, 0x17
        /*006e*/ 	.short	(.L_23 - .L_22)
.L_22:
        /*0070*/ 	.word	0x00000000
        /*0074*/ 	.short	0x0001
        /*0076*/ 	.short	0x0008
        /*0078*/ 	.byte	0x00, 0xf4, 0x21, 0x00


	//----- nvinfo : EIATTR_KPARAM_INFO
	.align		4
.L_23:
        /*007c*/ 	.byte	0x04, 0x17
        /*007e*/ 	.short	(.L_25 - .L_24)
.L_24:
        /*0080*/ 	.word	0x00000000
        /*0084*/ 	.short	0x0000
        /*0086*/ 	.short	0x0000
        /*0088*/ 	.byte	0x00, 0xf4, 0x21, 0x00


	//----- nvinfo : EIATTR_MAXREG_COUNT
	.align		4
.L_25:
        /*008c*/ 	.byte	0x03, 0x1b
        /*008e*/ 	.short	0x0080


	//----- nvinfo : EIATTR_COOP_GROUP_MASK_REGIDS
	.align		4
        /*0090*/ 	.byte	0x04, 0x29
        /*0092*/ 	.short	(.L_27 - .L_26)


	//   ....[0]....
.L_26:
        /*0094*/ 	.word	0xffffffff


	//   ....[1]....
        /*0098*/ 	.word	0xffffffff


	//   ....[2]....
        /*009c*/ 	.word	0xffffffff


	//   ....[3]....
        /*00a0*/ 	.word	0xffffffff


	//   ....[4]....
        /*00a4*/ 	.word	0xffffffff


	//   ....[5]....
        /*00a8*/ 	.word	0xffffffff


	//----- nvinfo : EIATTR_COOP_GROUP_INSTR_OFFSETS
	.align		4
.L_27:
        /*00ac*/ 	.byte	0x04, 0x28
        /*00ae*/ 	.short	(.L_29 - .L_28)


	//   ....[0]....
.L_28:
        /*00b0*/ 	.word	0x00000a20


	//   ....[1]....
        /*00b4*/ 	.word	0x00000a60


	//   ....[2]....
        /*00b8*/ 	.word	0x00000ac0


	//   ....[3]....
        /*00bc*/ 	.word	0x00000af0


	//   ....[4]....
        /*00c0*/ 	.word	0x00000b40


	//   ....[5]....
        /*00c4*/ 	.word	0x00000b70


	//----- nvinfo : EIATTR_EXIT_INSTR_OFFSETS
	.align		4
.L_29:
        /*00c8*/ 	.byte	0x04, 0x1c
        /*00ca*/ 	.short	(.L_31 - .L_30)


	//   ....[0]....
.L_30:
        /*00cc*/ 	.word	0x000015f0


	//----- nvinfo : EIATTR_REQNTID
	.align		4
.L_31:
        /*00d0*/ 	.byte	0x04, 0x10
        /*00d2*/ 	.short	(.L_33 - .L_32)
.L_32:
        /*00d4*/ 	.word	0x00000200
        /*00d8*/ 	.word	0x00000001
        /*00dc*/ 	.word	0x00000001
.L_33:


//--------------------- .nv.callgraph             --------------------------
	.section	.nv.callgraph,"",@"SHT_CUDA_CALLGRAPH"
	.align	4
	.sectionentsize	8
	.align		4
        /*0000*/ 	.word	0x00000000
	.align		4
        /*0004*/ 	.word	0xffffffff
	.align		4
        /*0008*/ 	.word	0x00000000
	.align		4
        /*000c*/ 	.word	0xfffffffe
	.align		4
        /*0010*/ 	.word	0x00000000
	.align		4
        /*0014*/ 	.word	0xfffffffd
	.align		4
        /*0018*/ 	.word	0x00000000
	.align		4
        /*001c*/ 	.word	0xfffffffc


//--------------------- .nv.rel.action            --------------------------
	.section	.nv.rel.action,"",@"SHT_CUDA_RELOCINFO"
	.align	8
	.sectionentsize	8
        /*0000*/ 	.byte	0x73, 0x00, 0x00, 0x00, 0x00, 0x00, 0x00, 0x00, 0x00, 0x00, 0x00, 0x11, 0x25, 0x00, 0x05, 0x36


//--------------------- .nv.constant0.triton_red_fused__to_copy_add_amax_amin_clamp_mul_reciprocal_11 --------------------------
	.section	.nv.constant0.triton_red_fused__to_copy_add_amax_amin_clamp_mul_reciprocal_11,"a",@progbits
	.sectionflags	@""
	.align	4
.nv.constant0.triton_red_fused__to_copy_add_amax_amin_clamp_mul_reciprocal_11:
	.zero		400


//--------------------- .text.triton_red_fused__to_copy_add_amax_amin_clamp_mul_reciprocal_11 --------------------------
	.section	.text.triton_red_fused__to_copy_add_amax_amin_clamp_mul_reciprocal_11,"ax",@progbits
	.sectionflags	@"SHF_BARRIERS=1"
	.sectioninfo	@"SHI_REGISTERS=35"
	.align	128
        .global         triton_red_fused__to_copy_add_amax_amin_clamp_mul_reciprocal_11
        .type           triton_red_fused__to_copy_add_amax_amin_clamp_mul_reciprocal_11,@function
        .size           triton_red_fused__to_copy_add_amax_amin_clamp_mul_reciprocal_11,(.L_x_3 - triton_red_fused__to_copy_add_amax_amin_clamp_mul_reciprocal_11)
        .other          triton_red_fused__to_copy_add_amax_amin_clamp_mul_reciprocal_11,@"STO_CUDA_ENTRY STV_DEFAULT"
triton_red_fused__to_copy_add_amax_amin_clamp_mul_reciprocal_11:
.text.triton_red_fused__to_copy_add_amax_amin_clamp_mul_reciprocal_11:
[----:B------:R-:W-:Y:S02]  /*0000*/  IMAD.MOV.U32 R1, RZ, RZ, c[0x0][0x28] ;  /* 0x00000a00ff017624 */ /* 0x000fe400078e00ff */
[----:B------:R-:W0:Y:S01]  /*0010*/  S2R R9, SR_TID.X ;  /* 0x0000000000097919 */ /* 0x000e220000002100 */
[----:B------:R-:W-:Y:S01]  /*0020*/  IMAD.MOV.U32 R11, RZ, RZ, 0x7f800000 ;  /* 0x7f800000ff0b7424 */ /* 0x000fe200078e00ff */
[----:B------:R-:W-:Y:S01]  /*0030*/  ULDC.64 UR4, c[0x0][0x118] ;  /* 0x0000460000047ab9 */ /* 0x000fe20000000a00 */
[----:B------:R-:W-:Y:S01]  /*0040*/  IMAD.MOV.U32 R10, RZ, RZ, -0x800000 ;  /* 0xff800000ff0a7424 */ /* 0x000fe200078e00ff */
[----:B------:R-:W1:Y:S01]  /*0050*/  S2R R8, SR_CTAID.X ;  /* 0x0000000000087919 */ /* 0x000e620000002500 */
[----:B------:R-:W-:Y:S02]  /*0060*/  IMAD.MOV.U32 R27, RZ, RZ, -0x40 ;  /* 0xffffffc0ff1b7424 */ /* 0x000fe400078e00ff */
[----:B------:R-:W-:Y:S02]  /*0070*/  IMAD.MOV.U32 R15, RZ, RZ, -0x800000 ;  /* 0xff800000ff0f7424 */ /* 0x000fe400078e00ff */
[----:B------:R-:W-:Y:S02]  /*0080*/  IMAD.MOV.U32 R20, RZ, RZ, -0x800000 ;  /* 0xff800000ff147424 */ /* 0x000fe400078e00ff */
[----:B------:R-:W-:-:S02]  /*0090*/  IMAD.MOV.U32 R17, RZ, RZ, -0x800000 ;  /* 0xff800000ff117424 */ /* 0x000fc400078e00ff */
[----:B------:R-:W-:Y:S02]  /*00a0*/  IMAD.MOV.U32 R21, RZ, RZ, -0x800000 ;  /* 0xff800000ff157424 */ /* 0x000fe400078e00ff */
[----:B------:R-:W-:Y:S02]  /*00b0*/  IMAD.MOV.U32 R18, RZ, RZ, -0x800000 ;  /* 0xff800000ff127424 */ /* 0x000fe400078e00ff */
[----:B------:R-:W-:Y:S02]  /*00c0*/  IMAD.MOV.U32 R22, RZ, RZ, -0x800000 ;  /* 0xff800000ff167424 */ /* 0x000fe400078e00ff */
[----:B------:R-:W-:Y:S02]  /*00d0*/  IMAD.MOV.U32 R19, RZ, RZ, -0x800000 ;  /* 0xff800000ff137424 */ /* 0x000fe400078e00ff */
[----:B------:R-:W-:Y:S02]  /*00e0*/  IMAD.MOV.U32 R16, RZ, RZ, 0x7f800000 ;  /* 0x7f800000ff107424 */ /* 0x000fe400078e00ff */
[----:B------:R-:W-:Y:S01]  /*00f0*/  IMAD.MOV.U32 R23, RZ, RZ, 0x7f800000 ;  /* 0x7f800000ff177424 */ /* 0x000fe200078e00ff */
[----:B0-----:R-:W-:Y:S01]  /*0100*/  SHF.R.U32.HI R3, RZ, 0x3, R9 ;  /* 0x00000003ff037819 */ /* 0x001fe20000011609 */
[----:B------:R-:W-:-:S02]  /*0110*/  IMAD.SHL.U32 R9, R9, 0x8, RZ ;  /* 0x0000000809097824 */ /* 0x000fc400078e00ff */
[----:B------:R-:W-:Y:S01]  /*0120*/  IMAD.MOV.U32 R14, RZ, RZ, 0x7f800000 ;  /* 0x7f800000ff0e7424 */ /* 0x000fe200078e00ff */
[----:B------:R-:W-:Y:S01]  /*0130*/  SGXT.U32 R3, R3, 0x6 ;  /* 0x000000060303781a */ /* 0x000fe20000000000 */
[----:B-1----:R-:W-:Y:S01]  /*0140*/  IMAD.SHL.U32 R0, R8, 0x40, RZ ;  /* 0x0000004008007824 */ /* 0x002fe200078e00ff */
[----:B------:R-:W-:Y:S01]  /*0150*/  LOP3.LUT R9, R9, 0x38, RZ, 0xc0, !PT ;  /* 0x0000003809097812 */ /* 0x000fe200078ec0ff */
[----:B------:R-:W-:Y:S02]  /*0160*/  IMAD.MOV.U32 R24, RZ, RZ, 0x7f800000 ;  /* 0x7f800000ff187424 */ /* 0x000fe400078e00ff */
[----:B------:R-:W-:Y:S01]  /*0170*/  IMAD.MOV.U32 R12, RZ, RZ, 0x7f800000 ;  /* 0x7f800000ff0c7424 */ /* 0x000fe200078e00ff */
[----:B------:R-:W-:Y:S01]  /*0180*/  LOP3.LUT R0, R3, R0, RZ, 0xfc, !PT ;  /* 0x0000000003007212 */ /* 0x000fe200078efcff */
[----:B------:R-:W-:Y:S02]  /*0190*/  IMAD.MOV.U32 R25, RZ, RZ, 0x7f800000 ;  /* 0x7f800000ff197424 */ /* 0x000fe400078e00ff */
[----:B------:R-:W-:Y:S01]  /*01a0*/  IMAD.MOV.U32 R13, RZ, RZ, 0x7f800000 ;  /* 0x7f800000ff0d7424 */ /* 0x000fe200078e00ff */
[C---:B------:R-:W-:Y:S01]  /*01b0*/  ISETP.GE.AND P1, PT, R0.reuse, 0x200, PT ;  /* 0x000002000000780c */ /* 0x040fe20003f26270 */
[----:B------:R-:W-:-:S02]  /*01c0*/  IMAD.SHL.U32 R0, R0, 0x80, RZ ;  /* 0x0000008000007824 */ /* 0x000fc400078e00ff */
.L_x_0:
[----:B------:R-:W-:Y:S01]  /*01d0*/  IADD3 R27, R27, 0x40, RZ ;  /* 0x000000401b1b7810 */ /* 0x000fe20007ffe0ff */
[----:B------:R-:W-:Y:S01]  /*01e0*/  IMAD.MOV.U32 R29, RZ, RZ, 0x2 ;  /* 0x00000002ff1d7424 */ /* 0x000fe200078e00ff */
[----:B------:R-:W-:Y:S01]  /*01f0*/  CS2R R4, SRZ ;  /* 0x0000000000047805 */ /* 0x000fe2000001ff00 */
[----:B------:R-:W-:Y:S01]  /*0200*/  CS2R R6, SRZ ;  /* 0x0000000000067805 */ /* 0x000fe2000001ff00 */
[----:B------:R-:W-:-:S05]  /*0210*/  SHF.R.U32.HI R3, RZ, 0x7, R27 ;  /* 0x00000007ff037819 */ /* 0x000fca000001161b */
[----:B------:R-:W-:Y:S01]  /*0220*/  IMAD R2, R3, 0x80800, R0 ;  /* 0x0008080003027824 */ /* 0x000fe200078e0200 */
[----:B------:R-:W-:-:S04]  /*0230*/  LOP3.LUT R3, R27, 0x40, RZ, 0xc0, !PT ;  /* 0x000000401b037812 */ /* 0x000fc800078ec0ff */
[----:B------:R-:W-:-:S05]  /*0240*/  IADD3 R2, R9, R2, R3 ;  /* 0x0000000209027210 */ /* 0x000fca0007ffe003 */
[----:B------:R-:W-:-:S05]  /*0250*/  IMAD.WIDE R2, R2, R29, c[0x0][0x160] ;  /* 0x0000580002027625 */ /* 0x000fca00078e021d */
[----:B------:R-:W2:Y:S01]  /*0260*/  @!P1 LDG.E.EL.128 R4, [R2.64] ;  /* 0x0000000402049981 */ /* 0x000ea2000c2e1d00 */
[----:B------:R-:W-:Y:S02]  /*0270*/  FSETP.NAN.AND P3, PT, R21, R21, PT ;  /* 0x000000151500720b */ /* 0x000fe40003f68000 */
[----:B------:R-:W-:Y:S02]  /*0280*/  FSETP.NAN.AND P2, PT, R22, R22, PT ;  /* 0x000000161600720b */ /* 0x000fe40003f48000 */
[----:B------:R-:W-:Y:S02]  /*0290*/  FSETP.NAN.AND P0, PT, R23, R23, PT ;  /* 0x000000171700720b */ /* 0x000fe40003f08000 */
[C---:B--2---:R-:W-:Y:S01]  /*02a0*/  PRMT R26, R7.reuse, 0x7632, R26 ;  /* 0x00007632071a7816 */ /* 0x044fe2000000001a */
[----:B------:R-:W-:Y:S01]  /*02b0*/  IMAD.U32 R28, R7, 0x10000, RZ ;  /* 0x00010000071c7824 */ /* 0x000fe200078e00ff */
[C---:B------:R-:W-:Y:S01]  /*02c0*/  PRMT R7, R6.reuse, 0x7632, R7 ;  /* 0x0000763206077816 */ /* 0x040fe20000000007 */
[----:B------:R-:W-:Y:S01]  /*02d0*/  IMAD.U32 R6, R6, 0x10000, RZ ;  /* 0x0001000006067824 */ /* 0x000fe200078e00ff */
[----:B------:R-:W-:Y:S01]  /*02e0*/  PRMT R2, R4, 0x7632, R2 ;  /* 0x0000763204027816 */ /* 0x000fe20000000002 */
[----:B------:R-:W-:Y:S01]  /*02f0*/  IMAD.U32 R3, R5, 0x10000, RZ ;  /* 0x0001000005037824 */ /* 0x000fe200078e00ff */
[----:B------:R-:W-:Y:S01]  /*0300*/  FSETP.GT.AND P4, PT, R22, R28, PT ;  /* 0x0000001c1600720b */ /* 0x000fe20003f84000 */
[----:B------:R-:W-:Y:S01]  /*0310*/  IMAD.U32 R4, R4, 0x10000, RZ ;  /* 0x0001000004047824 */ /* 0x000fe200078e00ff */
[C---:B------:R-:W-:Y:S01]  /*0320*/  FSETP.GT.AND P5, PT, R21.reuse, R6, PT ;  /* 0x000000061500720b */ /* 0x040fe20003fa4000 */
[----:B------:R-:W-:Y:S01]  /*0330*/  IMAD.U32 R26, R26, 0x10000, RZ ;  /* 0x000100001a1a7824 */ /* 0x000fe200078e00ff */
[----:B------:R-:W-:Y:S01]  /*0340*/  FSEL R29, R22, R28, P4 ;  /* 0x0000001c161d7208 */ /* 0x000fe20002000000 */
[----:B------:R-:W-:Y:S01]  /*0350*/  IMAD.U32 R2, R2, 0x10000, RZ ;  /* 0x0001000002027824 */ /* 0x000fe200078e00ff */
[----:B------:R-:W-:Y:S01]  /*0360*/  FSEL R30, R21, R6, P5 ;  /* 0x00000006151e7208 */ /* 0x000fe20002800000 */
[----:B------:R-:W-:Y:S01]  /*0370*/  IMAD.U32 R7, R7, 0x10000, RZ ;  /* 0x0001000007077824 */ /* 0x000fe200078e00ff */
[----:B------:R-:W-:-:S02]  /*0380*/  FSETP.GEU.AND P6, PT, R23, R3, PT ;  /* 0x000000031700720b */ /* 0x000fc40003fce000 */
[----:B------:R-:W-:Y:S02]  /*0390*/  @!P1 FSEL R21, R21, R30, P3 ;  /* 0x0000001e15159208 */ /* 0x000fe40001800000 */
[----:B------:R-:W-:Y:S02]  /*03a0*/  FSETP.GEU.AND P3, PT, R24, R6, PT ;  /* 0x000000061800720b */ /* 0x000fe40003f6e000 */
[----:B------:R-:W-:Y:S02]  /*03b0*/  @!P1 FSEL R22, R22, R29, P2 ;  /* 0x0000001d16169208 */ /* 0x000fe40001000000 */
[----:B------:R-:W-:Y:S02]  /*03c0*/  FSETP.GT.AND P5, PT, R20, R3, PT ;  /* 0x000000031400720b */ /* 0x000fe40003fa4000 */
[----:B------:R-:W-:Y:S02]  /*03d0*/  FSETP.GT.AND P4, PT, R10, R4, PT ;  /* 0x000000040a00720b */ /* 0x000fe40003f84000 */
[----:B------:R-:W-:-:S02]  /*03e0*/  FSEL R29, R24, R6, !P3 ;  /* 0x00000006181d7208 */ /* 0x000fc40005800000 */
[----:B------:R-:W-:Y:S02]  /*03f0*/  FSETP.GEU.AND P3, PT, R25, R28, PT ;  /* 0x0000001c1900720b */ /* 0x000fe40003f6e000 */
[-C--:B------:R-:W-:Y:S02]  /*0400*/  FSEL R32, R23, R3.reuse, !P6 ;  /* 0x0000000317207208 */ /* 0x080fe40007000000 */
[----:B------:R-:W-:Y:S02]  /*0410*/  FSEL R31, R20, R3, P5 ;  /* 0x00000003141f7208 */ /* 0x000fe40002800000 */
[----:B------:R-:W-:Y:S02]  /*0420*/  FSEL R3, R10, R4, P4 ;  /* 0x000000040a037208 */ /* 0x000fe40002000000 */
[C---:B------:R-:W-:Y:S02]  /*0430*/  FSETP.NAN.AND P4, PT, R25.reuse, R25, PT ;  /* 0x000000191900720b */ /* 0x040fe40003f88000 */
[----:B------:R-:W-:-:S02]  /*0440*/  FSEL R28, R25, R28, !P3 ;  /* 0x0000001c191c7208 */ /* 0x000fc40005800000 */
[----:B------:R-:W-:Y:S02]  /*0450*/  PRMT R5, R5, 0x7632, R5 ;  /* 0x0000763205057816 */ /* 0x000fe40000000005 */
[----:B------:R-:W-:Y:S02]  /*0460*/  @!P1 FSEL R25, R25, R28, P4 ;  /* 0x0000001c19199208 */ /* 0x000fe40002000000 */
[----:B------:R-:W-:Y:S01]  /*0470*/  FSETP.GT.AND P4, PT, R19, R26, PT ;  /* 0x0000001a1300720b */ /* 0x000fe20003f84000 */
[----:B------:R-:W-:Y:S01]  /*0480*/  IMAD.U32 R5, R5, 0x10000, RZ ;  /* 0x0001000005057824 */ /* 0x000fe200078e00ff */
[----:B------:R-:W-:Y:S02]  /*0490*/  FSETP.NAN.AND P5, PT, R24, R24, PT ;  /* 0x000000181800720b */ /* 0x000fe40003fa8000 */
[----:B------:R-:W-:Y:S02]  /*04a0*/  FSEL R28, R19, R26, P4 ;  /* 0x0000001a131c7208 */ /* 0x000fe40002000000 */
[----:B------:R-:W-:-:S02]  /*04b0*/  FSETP.GEU.AND P4, PT, R16, R2, PT ;  /* 0x000000021000720b */ /* 0x000fc40003f8e000 */
[----:B------:R-:W-:Y:S02]  /*04c0*/  @!P1 FSEL R23, R23, R32, P0 ;  /* 0x0000002017179208 */ /* 0x000fe40000000000 */
[----:B------:R-:W-:Y:S02]  /*04d0*/  FSETP.NAN.AND P0, PT, R10, R10, PT ;  /* 0x0000000a0a00720b */ /* 0x000fe40003f08000 */
[----:B------:R-:W-:Y:S02]  /*04e0*/  @!P1 FSEL R24, R24, R29, P5 ;  /* 0x0000001d18189208 */ /* 0x000fe40002800000 */
[-C--:B------:R-:W-:Y:S02]  /*04f0*/  FSETP.GT.AND P5, PT, R18, R7.reuse, PT ;  /* 0x000000071200720b */ /* 0x080fe40003fa4000 */
[----:B------:R-:W-:Y:S02]  /*0500*/  FSEL R29, R16, R2, !P4 ;  /* 0x00000002101d7208 */ /* 0x000fe40006000000 */
[----:B------:R-:W-:-:S02]  /*0510*/  FSETP.GEU.AND P4, PT, R12, R7, PT ;  /* 0x000000070c00720b */ /* 0x000fc40003f8e000 */
[C---:B------:R-:W-:Y:S02]  /*0520*/  FSETP.GT.AND P3, PT, R17.reuse, R5, PT ;  /* 0x000000051100720b */ /* 0x040fe40003f64000 */
[----:B------:R-:W-:Y:S02]  /*0530*/  @!P1 FSEL R10, R10, R3, P0 ;  /* 0x000000030a0a9208 */ /* 0x000fe40000000000 */
[-C--:B------:R-:W-:Y:S02]  /*0540*/  FSEL R3, R18, R7.reuse, P5 ;  /* 0x0000000712037208 */ /* 0x080fe40002800000 */
[----:B------:R-:W-:Y:S02]  /*0550*/  FSEL R7, R12, R7, !P4 ;  /* 0x000000070c077208 */ /* 0x000fe40006000000 */
[----:B------:R-:W-:Y:S02]  /*0560*/  FSEL R6, R17, R5, P3 ;  /* 0x0000000511067208 */ /* 0x000fe40001800000 */
[----:B------:R-:W-:-:S02]  /*0570*/  FSETP.GT.AND P4, PT, R15, R2, PT ;  /* 0x000000020f00720b */ /* 0x000fc40003f84000 */
[C---:B------:R-:W-:Y:S02]  /*0580*/  FSETP.NAN.AND P3, PT, R16.reuse, R16, PT ;  /* 0x000000101000720b */ /* 0x040fe40003f68000 */
[----:B------:R-:W-:Y:S02]  /*0590*/  FSEL R2, R15, R2, P4 ;  /* 0x000000020f027208 */ /* 0x000fe40002000000 */
[----:B------:R-:W-:Y:S02]  /*05a0*/  @!P1 FSEL R16, R16, R29, P3 ;  /* 0x0000001d10109208 */ /* 0x000fe40001800000 */
[----:B------:R-:W-:Y:S02]  /*05b0*/  ISETP.GE.U32.AND P4, PT, R27, 0xbc0, PT ;  /* 0x00000bc01b00780c */ /* 0x000fe40003f86070 */
[----:B------:R-:W-:Y:S02]  /*05c0*/  FSETP.NAN.AND P2, PT, R20, R20, PT ;  /* 0x000000141400720b */ /* 0x000fe40003f48000 */
[----:B------:R-:W-:-:S02]  /*05d0*/  FSETP.NAN.AND P5, PT, R17, R17, PT ;  /* 0x000000111100720b */ /* 0x000fc40003fa8000 */
[----:B------:R-:W-:Y:S02]  /*05e0*/  FSETP.GEU.AND P3, PT, R13, R26, PT ;  /* 0x0000001a0d00720b */ /* 0x000fe40003f6e000 */
[----:B------:R-:W-:Y:S02]  /*05f0*/  @!P1 FSEL R20, R20, R31, P2 ;  /* 0x0000001f14149208 */ /* 0x000fe40001000000 */
[----:B------:R-:W-:Y:S02]  /*0600*/  @!P1 FSEL R17, R17, R6, P5 ;  /* 0x0000000611119208 */ /* 0x000fe40002800000 */
[----:B------:R-:W-:Y:S02]  /*0610*/  FSEL R26, R13, R26, !P3 ;  /* 0x0000001a0d1a7208 */ /* 0x000fe40005800000 */
[----:B------:R-:W-:Y:S02]  /*0620*/  FSETP.NAN.AND P0, PT, R19, R19, PT ;  /* 0x000000131300720b */ /* 0x000fe40003f08000 */
[----:B------:R-:W-:-:S02]  /*0630*/  FSETP.NAN.AND P2, PT, R18, R18, PT ;  /* 0x000000121200720b */ /* 0x000fc40003f48000 */
[----:B------:R-:W-:Y:S02]  /*0640*/  FSETP.GEU.AND P5, PT, R14, R5, PT ;  /* 0x000000050e00720b */ /* 0x000fe40003fae000 */
[----:B------:R-:W-:Y:S02]  /*0650*/  FSETP.GEU.AND P3, PT, R11, R4, PT ;  /* 0x000000040b00720b */ /* 0x000fe40003f6e000 */
[----:B------:R-:W-:Y:S02]  /*0660*/  @!P1 FSEL R19, R19, R28, P0 ;  /* 0x0000001c13139208 */ /* 0x000fe40000000000 */
[----:B------:R-:W-:Y:S02]  /*0670*/  @!P1 FSEL R18, R18, R3, P2 ;  /* 0x0000000312129208 */ /* 0x000fe40001000000 */
[----:B------:R-:W-:Y:S02]  /*0680*/  FSEL R5, R14, R5, !P5 ;  /* 0x000000050e057208 */ /* 0x000fe40006800000 */
[----:B------:R-:W-:-:S02]  /*0690*/  FSEL R4, R11, R4, !P3 ;  /* 0x000000040b047208 */ /* 0x000fc40005800000 */
[----:B------:R-:W-:Y:S02]  /*06a0*/  FSETP.NAN.AND P0, PT, R15, R15, PT ;  /* 0x0000000f0f00720b */ /* 0x000fe40003f08000 */
[----:B------:R-:W-:Y:S02]  /*06b0*/  FSETP.NAN.AND P2, PT, R14, R14, PT ;  /* 0x0000000e0e00720b */ /* 0x000fe40003f48000 */
[----:B------:R-:W-:Y:S02]  /*06c0*/  FSETP.NAN.AND P6, PT, R12, R12, PT ;  /* 0x0000000c0c00720b */ /* 0x000fe40003fc8000 */
[----:B------:R-:W-:Y:S02]  /*06d0*/  FSETP.NAN.AND P5, PT, R11, R11, PT ;  /* 0x0000000b0b00720b */ /* 0x000fe40003fa8000 */
[----:B------:R-:W-:Y:S02]  /*06e0*/  FSETP.NAN.AND P3, PT, R13, R13, PT ;  /* 0x0000000d0d00720b */ /* 0x000fe40003f68000 */
[----:B------:R-:W-:-:S02]  /*06f0*/  @!P1 FSEL R11, R11, R4, P5 ;  /* 0x000000040b0b9208 */ /* 0x000fc40002800000 */
[----:B------:R-:W-:Y:S02]  /*0700*/  @!P1 FSEL R15, R15, R2, P0 ;  /* 0x000000020f0f9208 */ /* 0x000fe40000000000 */
[----:B------:R-:W-:Y:S02]  /*0710*/  @!P1 FSEL R14, R14, R5, P2 ;  /* 0x000000050e0e9208 */ /* 0x000fe40001000000 */
[----:B------:R-:W-:Y:S02]  /*0720*/  @!P1 FSEL R12, R12, R7, P6 ;  /* 0x000000070c0c9208 */ /* 0x000fe40003000000 */
[----:B------:R-:W-:Y:S01]  /*0730*/  @!P1 FSEL R13, R13, R26, P3 ;  /* 0x0000001a0d0d9208 */ /* 0x000fe20001800000 */
[----:B------:R-:W-:Y:S05]  /*0740*/  @!P4 BRA `(.L_x_0) ;  /* 0xfffffa800000c947 */ /* 0x000fea000383ffff */
[C---:B------:R-:W-:Y:S01]  /*0750*/  FSETP.NAN.AND P0, PT, R11.reuse, R11, PT ;  /* 0x0000000b0b00720b */ /* 0x040fe20003f08000 */
[----:B------:R-:W-:Y:S01]  /*0760*/  IMAD.MOV.U32 R7, RZ, RZ, 0x2 ;  /* 0x00000002ff077424 */ /* 0x000fe200078e00ff */
[CC--:B------:R-:W-:Y:S02]  /*0770*/  FSETP.GEU.AND P2, PT, R11.reuse, R16.reuse, PT ;  /* 0x000000100b00720b */ /* 0x0c0fe40003f4e000 */
[----:B------:R-:W-:-:S02]  /*0780*/  FSEL R16, R11, R16, P0 ;  /* 0x000000100b107208 */ /* 0x000fc40000000000 */
[C---:B------:R-:W-:Y:S02]  /*0790*/  FSETP.GT.AND P0, PT, R10.reuse, R15, PT ;  /* 0x0000000f0a00720b */ /* 0x040fe40003f04000 */
[----:B------:R-:W-:Y:S02]  /*07a0*/  FSEL R11, R11, R16, !P2 ;  /* 0x000000100b0b7208 */ /* 0x000fe40005000000 */
[C---:B------:R-:W-:Y:S02]  /*07b0*/  FSETP.NAN.AND P2, PT, R10.reuse, R10, PT ;  /* 0x0000000a0a00720b */ /* 0x040fe40003f48000 */
[----:B------:R-:W-:Y:S02]  /*07c0*/  FSETP.GEU.AND P3, PT, R11, R23, PT ;  /* 0x000000170b00720b */ /* 0x000fe40003f6e000 */
[----:B------:R-:W-:-:S04]  /*07d0*/  FSEL R15, R10, R15, P2 ;  /* 0x0000000f0a0f7208 */ /* 0x000fc80001000000 */
[----:B------:R-:W-:Y:S02]  /*07e0*/  FSEL R10, R10, R15, P0 ;  /* 0x0000000f0a0a7208 */ /* 0x000fe40000000000 */
[----:B------:R-:W-:Y:S02]  /*07f0*/  FSETP.NAN.AND P0, PT, R11, R11, PT ;  /* 0x0000000b0b00720b */ /* 0x000fe40003f08000 */
[----:B------:R-:W-:-:S03]  /*0800*/  FSETP.GT.AND P2, PT, R10, R20, PT ;  /* 0x000000140a00720b */ /* 0x000fc60003f44000 */
[----:B------:R-:W-:Y:S02]  /*0810*/  @P3 FSEL R11, R11, R23, P0 ;  /* 0x000000170b0b3208 */ /* 0x000fe40000000000 */
[----:B------:R-:W-:Y:S02]  /*0820*/  FSETP.NAN.AND P0, PT, R10, R10, PT ;  /* 0x0000000a0a00720b */ /* 0x000fe40003f08000 */
[----:B------:R-:W-:-:S06]  /*0830*/  FSETP.GEU.AND P3, PT, R11, R14, PT ;  /* 0x0000000e0b00720b */ /* 0x000fcc0003f6e000 */
[----:B------:R-:W-:Y:S02]  /*0840*/  @!P2 FSEL R10, R10, R20, P0 ;  /* 0x000000140a0aa208 */ /* 0x000fe40000000000 */
        /* <DEDUP_REMOVED lines=27> */
[C---:B------:R-:W-:Y:S01]  /*0a00*/  FSETP.NAN.AND P0, PT, R10.reuse, R10, PT ;  /* 0x0000000a0a00720b */ /* 0x040fe20003f08000 */
[----:B------:R-:W0:Y:S04]  /*0a10*/  S2R R13, SR_TID.X ;  /* 0x00000000000d7919 */ /* 0x000e280000002100 */
[----:B------:R-:W1:Y:S03]  /*0a20*/  SHFL.BFLY PT, R2, R11, 0x4, 0x1f ;  /* 0x0c801f000b027f89 */ /* 0x000e6600000e0000 */
[----:B------:R-:W-:-:S02]  /*0a30*/  @!P2 FSEL R10, R10, R19, P0 ;  /* 0x000000130a0aa208 */ /* 0x000fc40000000000 */
[C---:B------:R-:W-:Y:S02]  /*0a40*/  FSETP.NAN.AND P0, PT, R11.reuse, R11, PT ;  /* 0x0000000b0b00720b */ /* 0x040fe40003f08000 */
[----:B------:R-:W-:Y:S01]  /*0a50*/  FSETP.NAN.AND P2, PT, R10, R10, PT ;  /* 0x0000000a0a00720b */ /* 0x000fe20003f48000 */
[----:B------:R-:W2:Y:S01]  /*0a60*/  SHFL.BFLY PT, R3, R10, 0x4, 0x1f ;  /* 0x0c801f000a037f89 */ /* 0x000ea200000e0000 */
[----:B0-----:R-:W-:Y:S02]  /*0a70*/  SHF.R.U32.HI R15, RZ, 0x3, R13 ;  /* 0x00000003ff0f7819 */ /* 0x001fe4000001160d */
[----:B-1----:R-:W-:Y:S02]  /*0a80*/  FSETP.GEU.AND P3, PT, R11, R2, PT ;  /* 0x000000020b00720b */ /* 0x002fe40003f6e000 */
[----:B------:R-:W-:-:S05]  /*0a90*/  SGXT.U32 R15, R15, 0x6 ;  /* 0x000000060f0f781a */ /* 0x000fca0000000000 */
[----:B------:R-:W-:Y:S02]  /*0aa0*/  @!P0 FSEL R11, R11, R2, !P3 ;  /* 0x000000020b0b8208 */ /* 0x000fe40005800000 */
[----:B--2---:R-:W-:-:S03]  /*0ab0*/  FSETP.GT.AND P0, PT, R10, R3, PT ;  /* 0x000000030a00720b */ /* 0x004fc60003f04000 */
[----:B------:R-:W0:Y:S01]  /*0ac0*/  SHFL.BFLY PT, R2, R11, 0x2, 0x1f ;  /* 0x0c401f000b027f89 */ /* 0x000e2200000e0000 */
[----:B------:R-:W-:Y:S02]  /*0ad0*/  @!P2 FSEL R10, R10, R3, P0 ;  /* 0x000000030a0aa208 */ /* 0x000fe40000000000 */
[----:B------:R-:W-:-:S03]  /*0ae0*/  FSETP.NAN.AND P0, PT, R11, R11, PT ;  /* 0x0000000b0b00720b */ /* 0x000fc60003f08000 */
[----:B------:R-:W1:Y:S01]  /*0af0*/  SHFL.BFLY PT, R3, R10, 0x2, 0x1f ;  /* 0x0c401f000a037f89 */ /* 0x000e6200000e0000 */
[----:B0-----:R-:W-:Y:S02]  /*0b00*/  FSETP.GEU.AND P3, PT, R11, R2, PT ;  /* 0x000000020b00720b */ /* 0x001fe40003f6e000 */
[----:B-1----:R-:W-:-:S11]  /*0b10*/  FSETP.GT.AND P2, PT, R10, R3, PT ;  /* 0x000000030a00720b */ /* 0x002fd60003f44000 */
[----:B------:R-:W-:Y:S02]  /*0b20*/  @P3 FSEL R11, R11, R2, P0 ;  /* 0x000000020b0b3208 */ /* 0x000fe40000000000 */
[----:B------:R-:W-:-:S03]  /*0b30*/  FSETP.NAN.AND P0, PT, R10, R10, PT ;  /* 0x0000000a0a00720b */ /* 0x000fc60003f08000 */
[----:B------:R-:W0:Y:S01]  /*0b40*/  SHFL.BFLY PT, R2, R11, 0x1, 0x1f ;  /* 0x0c201f000b027f89 */ /* 0x000e2200000e0000 */
[----:B------:R-:W-:Y:S02]  /*0b50*/  @!P2 FSEL R10, R10, R3, P0 ;  /* 0x000000030a0aa208 */ /* 0x000fe40000000000 */
[----:B------:R-:W-:-:S03]  /*0b60*/  FSETP.NAN.AND P0, PT, R11, R11, PT ;  /* 0x0000000b0b00720b */ /* 0x000fc60003f08000 */
[----:B------:R-:W1:Y:S01]  /*0b70*/  SHFL.BFLY PT, R3, R10, 0x1, 0x1f ;  /* 0x0c201f000a037f89 */ /* 0x000e6200000e0000 */
[----:B0-----:R-:W-:Y:S02]  /*0b80*/  FSETP.GEU.AND P3, PT, R11, R2, PT ;  /* 0x000000020b00720b */ /* 0x001fe40003f6e000 */
[----:B-1----:R-:W-:-:S11]  /*0b90*/  FSETP.GT.AND P2, PT, R10, R3, PT ;  /* 0x000000030a00720b */ /* 0x002fd60003f44000 */
[----:B------:R-:W-:Y:S02]  /*0ba0*/  @P3 FSEL R11, R11, R2, P0 ;  /* 0x000000020b0b3208 */ /* 0x000fe40000000000 */
[C---:B------:R-:W-:Y:S02]  /*0bb0*/  FSETP.NAN.AND P0, PT, R10.reuse, R10, PT ;  /* 0x0000000a0a00720b */ /* 0x040fe40003f08000 */
[C---:B------:R-:W-:Y:S01]  /*0bc0*/  FSETP.GE.AND P3, PT, R11.reuse, RZ, PT ;  /* 0x000000ff0b00720b */ /* 0x040fe20003f66000 */
[----:B------:R-:W-:Y:S03]  /*0bd0*/  STS [R15.X4], R11 ;  /* 0x0000000b0f007388 */ /* 0x000fe60000004800 */
[----:B------:R-:W-:Y:S02]  /*0be0*/  FSEL R2, R11, RZ, !P3 ;  /* 0x000000ff0b027208 */ /* 0x000fe40005800000 */
[----:B------:R-:W-:Y:S01]  /*0bf0*/  @!P2 FSEL R10, R10, R3, P0 ;  /* 0x000000030a0aa208 */ /* 0x000fe20000000000 */
[----:B------:R-:W-:Y:S02]  /*0c00*/  BAR.SYNC.DEFER_BLOCKING 0x0 ;  /* 0x0000000000007b1d */ /* 0x000fe40000010000 */
[----:B------:R-:W-:Y:S01]  /*0c10*/  FADD R5, RZ, -R2 ;  /* 0x80000002ff057221 */ /* 0x000fe20000000000 */
[----:B------:R-:W-:-:S02]  /*0c20*/  LOP3.LUT R2, R13, 0x3f, RZ, 0xc0, !PT ;  /* 0x0000003f0d027812 */ /* 0x000fc400078ec0ff */
[C---:B------:R-:W-:Y:S02]  /*0c30*/  FSETP.GTU.AND P0, PT, R10.reuse, RZ, PT ;  /* 0x000000ff0a00720b */ /* 0x040fe40003f0c000 */
[----:B------:R-:W-:Y:S02]  /*0c40*/  FSETP.NAN.AND P2, PT, R5, R5, PT ;  /* 0x000000050500720b */ /* 0x000fe40003f48000 */
[----:B------:R-:W-:-:S04]  /*0c50*/  FSEL R6, R10, RZ, P0 ;  /* 0x000000ff0a067208 */ /* 0x000fc80000000000 */
[----:B------:R-:W-:-:S07]  /*0c60*/  FSETP.GT.AND P0, PT, R5, R6, PT ;  /* 0x000000060500720b */ /* 0x000fce0003f04000 */
[----:B------:R-:W-:Y:S01]  /*0c70*/  @!P2 FSEL R5, R5, R6, P0 ;  /* 0x000000060505a208 */ /* 0x000fe20000000000 */
[C---:B------:R-:W-:Y:S02]  /*0c80*/  IMAD.SHL.U32 R6, R8.reuse, 0x40, RZ ;  /* 0x0000004008067824 */ /* 0x040fe400078e00ff */
[----:B------:R-:W-:Y:S01]  /*0c90*/  IMAD R8, R8, 0x40, R15 ;  /* 0x0000004008087824 */ /* 0x000fe200078e020f */
[----:B------:R-:W-:Y:S01]  /*0ca0*/  LDS R3, [R2.X4] ;  /* 0x0000000002037984 */ /* 0x000fe20000004800 */
[----:B------:R-:W-:Y:S01]  /*0cb0*/  FMUL R12, R5, 0.0078740157186985015869 ;  /* 0x3c010204050c7820 */ /* 0x000fe20000400000 */
[----:B------:R-:W-:Y:S01]  /*0cc0*/  LOP3.LUT R6, R6, 0x3f, R13, 0xf8, !PT ;  /* 0x0000003f06067812 */ /* 0x000fe200078ef80d */
[----:B------:R-:W-:Y:S01]  /*0cd0*/  IMAD R9, R8, 0xc00, R9 ;  /* 0x00000c0008097824 */ /* 0x000fe200078e0209 */
[----:B------:R-:W-:Y:S01]  /*0ce0*/  BAR.SYNC.DEFER_BLOCKING 0x0 ;  /* 0x0000000000007b1d */ /* 0x000fe20000010000 */
[----:B------:R-:W-:Y:S02]  /*0cf0*/  LOP3.LUT R8, R13, 0x7, RZ, 0xc0, !PT ;  /* 0x000000070d087812 */ /* 0x000fe400078ec0ff */
[----:B------:R-:W-:-:S02]  /*0d00*/  FSETP.GT.AND P0, PT, R12, 9.9999997473787516356e-06, PT ;  /* 0x3727c5ac0c00780b */ /* 0x000fc40003f04000 */
[----:B------:R-:W-:-:S11]  /*0d10*/  FSETP.NAN.AND P2, PT, R12, R12, PT ;  /* 0x0000000c0c00720b */ /* 0x000fd60003f48000 */
[----:B------:R-:W-:Y:S02]  /*0d20*/  @!P0 FSEL R12, R12, 9.9999997473787516356e-06, P2 ;  /* 0x3727c5ac0c0c8808 */ /* 0x000fe40001000000 */
[----:B------:R-:W-:Y:S02]  /*0d30*/  LOP3.LUT P0, RZ, R13, 0x1c0, RZ, 0xc0, !PT ;  /* 0x000001c00dff7812 */ /* 0x000fe4000780c0ff */
[C---:B------:R-:W-:Y:S02]  /*0d40*/  FSETP.GT.AND P2, PT, |R12|.reuse, 8.50705917302346158658e+37, PT ;  /* 0x7e8000000c00780b */ /* 0x040fe40003f44200 */
[----:B------:R-:W-:Y:S01]  /*0d50*/  FSETP.GEU.AND P3, PT, |R12|, 1.175494350822287508e-38, PT ;  /* 0x008000000c00780b */ /* 0x000fe20003f6e200 */
[----:B------:R0:W-:Y:S04]  /*0d60*/  STS [R15.X4], R10 ;  /* 0x0000000a0f007388 */ /* 0x0001e80000004800 */
[----:B------:R-:W-:Y:S01]  /*0d70*/  BAR.SYNC.DEFER_BLOCKING 0x0 ;  /* 0x0000000000007b1d */ /* 0x000fe20000010000 */
[----:B------:R-:W-:-:S05]  /*0d80*/  ISETP.LT.AND P0, PT, R6, 0x200, !P0 ;  /* 0x000002000600780c */ /* 0x000fca0004701270 */
[----:B------:R-:W-:Y:S01]  /*0d90*/  @P2 FMUL R12, R12, 0.25 ;  /* 0x3e8000000c0c2820 */ /* 0x000fe20000400000 */
[----:B0-----:R-:W-:-:S03]  /*0da0*/  IMAD.MOV.U32 R10, RZ, RZ, RZ ;  /* 0x000000ffff0a7224 */ /* 0x001fc600078e00ff */
[----:B------:R-:W-:Y:S01]  /*0db0*/  @!P3 FMUL R12, R12, 16777216 ;  /* 0x4b8000000c0cb820 */ /* 0x000fe20000400000 */
[----:B------:R0:W1:Y:S03]  /*0dc0*/  LDS R4, [R2.X4] ;  /* 0x0000000002047984 */ /* 0x0000660000004800 */
[----:B0-----:R-:W0:Y:S01]  /*0dd0*/  MUFU.RCP R2, R12 ;  /* 0x0000000c00027308 */ /* 0x001e220000001000 */
[----:B-1----:R-:W-:Y:S01]  /*0de0*/  F2FP.BF16.PACK_AB R3, R4, R3 ;  /* 0x000000030403723e */ /* 0x002fe200000010ff */
[----:B------:R-:W-:-:S03]  /*0df0*/  IMAD.WIDE R4, R6, R7, c[0x0][0x168] ;  /* 0x00005a0006047625 */ /* 0x000fc600078e0207 */
[C---:B------:R-:W-:Y:S01]  /*0e00*/  PRMT R11, R3.reuse, 0x7610, R11 ;  /* 0x00007610030b7816 */ /* 0x040fe2000000000b */
[----:B------:R-:W-:Y:S01]  /*0e10*/  IMAD.WIDE R6, R6, R7, c[0x0][0x170] ;  /* 0x00005c0006067625 */ /* 0x000fe200078e0207 */
[----:B------:R-:W-:-:S03]  /*0e20*/  PRMT R14, R3, 0x7632, R14 ;  /* 0x00007632030e7816 */ /* 0x000fc6000000000e */
[----:B------:R1:W-:Y:S01]  /*0e30*/  @P0 STG.E.U16 [R4.64], R11 ;  /* 0x0000000b04000986 */ /* 0x0003e2000c101504 */
[----:B------:R-:W-:-:S03]  /*0e40*/  IMAD.MOV.U32 R3, RZ, RZ, 0x3e800000 ;  /* 0x3e800000ff037424 */ /* 0x000fc600078e00ff */
[----:B------:R1:W-:Y:S02]  /*0e50*/  @P0 STG.E.U16 [R6.64], R14 ;  /* 0x0000000e06000986 */ /* 0x0003e4000c101504 */
[----:B------:R-:W-:-:S05]  /*0e60*/  FSEL R3, R3, 1, P2 ;  /* 0x3f80000003037808 */ /* 0x000fca0001000000 */
[----:B------:R-:W-:-:S04]  /*0e70*/  @!P3 FMUL R3, R3, 16777216 ;  /* 0x4b8000000303b820 */ /* 0x000fc80000400000 */
[----:B0-----:R-:W-:Y:S01]  /*0e80*/  FMUL R2, R2, R3 ;  /* 0x0000000302027220 */ /* 0x001fe20000400000 */
[----:B-1----:R-:W-:Y:S02]  /*0e90*/  IMAD.MOV.U32 R3, RZ, RZ, RZ ;  /* 0x000000ffff037224 */ /* 0x002fe400078e00ff */
.L_x_1:
[--C-:B0-----:R-:W-:Y:S01]  /*0ea0*/  IMAD R4, R8, 0x8, R10.reuse ;  /* 0x0000000808047824 */ /* 0x101fe200078e020a */
[----:B------:R-:W-:Y:S01]  /*0eb0*/  SHF.R.U32.HI R5, RZ, 0x7, R10 ;  /* 0x00000007ff057819 */ /* 0x000fe2000001160a */
[----:B------:R-:W-:Y:S01]  /*0ec0*/  IMAD.MOV.U32 R15, RZ, RZ, 0x2 ;  /* 0x00000002ff0f7424 */ /* 0x000fe200078e00ff */
[----:B------:R-:W-:Y:S02]  /*0ed0*/  CS2R R6, SRZ ;  /* 0x0000000000067805 */ /* 0x000fe4000001ff00 */
[----:B------:R-:W-:Y:S01]  /*0ee0*/  LOP3.LUT R4, R4, 0x78, RZ, 0xc0, !PT ;  /* 0x0000007804047812 */ /* 0x000fe200078ec0ff */
[----:B------:R-:W-:-:S04]  /*0ef0*/  IMAD R5, R5, 0x80800, R0 ;  /* 0x0008080005057824 */ /* 0x000fc800078e0200 */
[----:B------:R-:W-:Y:S02]  /*0f00*/  IMAD.IADD R14, R5, 0x1, R4 ;  /* 0x00000001050e7824 */ /* 0x000fe400078e0204 */
[----:B------:R-:W-:Y:S02]  /*0f10*/  CS2R R4, SRZ ;  /* 0x0000000000047805 */ /* 0x000fe4000001ff00 */
[----:B------:R-:W-:-:S05]  /*0f20*/  IMAD.WIDE R14, R14, R15, c[0x0][0x160] ;  /* 0x000058000e0e7625 */ /* 0x000fca00078e020f */
[----:B------:R-:W2:Y:S02]  /*0f30*/  @!P1 LDG.E.EF.128 R4, [R14.64] ;  /* 0x000000040e049981 */ /* 0x000ea4000c0e1d00 */
[C---:B--2---:R-:W-:Y:S01]  /*0f40*/  IMAD.U32 R11, R4.reuse, 0x10000, RZ ;  /* 0x00010000040b7824 */ /* 0x044fe200078e00ff */
[----:B------:R-:W-:Y:S01]  /*0f50*/  PRMT R4, R4, 0x7632, R4 ;  /* 0x0000763204047816 */ /* 0x000fe20000000004 */
[C---:B------:R-:W-:Y:S01]  /*0f60*/  IMAD.U32 R13, R5.reuse, 0x10000, RZ ;  /* 0x00010000050d7824 */ /* 0x040fe200078e00ff */
[----:B------:R-:W-:Y:S01]  /*0f70*/  PRMT R5, R5, 0x7632, R5 ;  /* 0x0000763205057816 */ /* 0x000fe20000000005 */
[----:B------:R-:W-:Y:S01]  /*0f80*/  FMUL R11, R2, R11 ;  /* 0x0000000b020b7220 */ /* 0x000fe20000400000 */
[----:B------:R-:W-:Y:S01]  /*0f90*/  IMAD.U32 R17, R6, 0x10000, RZ ;  /* 0x0001000006117824 */ /* 0x000fe200078e00ff */
[----:B------:R-:W-:Y:S01]  /*0fa0*/  FMUL R12, R2, R13 ;  /* 0x0000000d020c7220 */ /* 0x000fe20000400000 */
[----:B------:R-:W-:Y:S01]  /*0fb0*/  IMAD.U32 R15, R4, 0x10000, RZ ;  /* 0x00010000040f7824 */ /* 0x000fe200078e00ff */
[----:B------:R-:W-:Y:S01]  /*0fc0*/  PRMT R6, R6, 0x7632, R6 ;  /* 0x0000763206067816 */ /* 0x000fe20000000006 */
[C---:B------:R-:W-:Y:S01]  /*0fd0*/  FMUL R13, R2.reuse, R17 ;  /* 0x00000011020d7220 */ /* 0x040fe20000400000 */
[----:B------:R-:W0:Y:S01]  /*0fe0*/  FRND R11, R11 ;  /* 0x0000000b000b7307 */ /* 0x000e220000201000 */
[----:B------:R-:W-:Y:S01]  /*0ff0*/  FMUL R15, R2, R15 ;  /* 0x0000000f020f7220 */ /* 0x000fe20000400000 */
[----:B------:R-:W-:-:S02]  /*1000*/  IMAD.U32 R5, R5, 0x10000, RZ ;  /* 0x0001000005057824 */ /* 0x000fc400078e00ff */
[C---:B------:R-:W-:Y:S01]  /*1010*/  IMAD.U32 R17, R7.reuse, 0x10000, RZ ;  /* 0x0001000007117824 */ /* 0x040fe200078e00ff */
[----:B------:R-:W-:Y:S01]  /*1020*/  PRMT R7, R7, 0x7632, R7 ;  /* 0x0000763207077816 */ /* 0x000fe20000000007 */
[----:B------:R-:W-:Y:S01]  /*1030*/  FMUL R14, R2, R5 ;  /* 0x00000005020e7220 */ /* 0x000fe20000400000 */
[----:B------:R-:W-:Y:S01]  /*1040*/  IMAD.U32 R5, R6, 0x10000, RZ ;  /* 0x0001000006057824 */ /* 0x000fe200078e00ff */
[----:B------:R-:W1:Y:S01]  /*1050*/  FRND R12, R12 ;  /* 0x0000000c000c7307 */ /* 0x000e620000201000 */
[C---:B------:R-:W-:Y:S01]  /*1060*/  FMUL R17, R2.reuse, R17 ;  /* 0x0000001102117220 */ /* 0x040fe20000400000 */
[----:B------:R-:W-:Y:S01]  /*1070*/  IMAD.U32 R7, R7, 0x10000, RZ ;  /* 0x0001000007077824 */ /* 0x000fe200078e00ff */
[----:B------:R-:W-:-:S03]  /*1080*/  FMUL R5, R2, R5 ;  /* 0x0000000502057220 */ /* 0x000fc60000400000 */
[----:B------:R-:W-:Y:S02]  /*1090*/  FMUL R7, R2, R7 ;  /* 0x0000000702077220 */ /* 0x000fe40000400000 */
[----:B------:R-:W2:Y:S01]  /*10a0*/  FRND R13, R13 ;  /* 0x0000000d000d7307 */ /* 0x000ea20000201000 */
[C---:B0-----:R-:W-:Y:S02]  /*10b0*/  FSETP.GT.AND P2, PT, R11.reuse, -127, PT ;  /* 0xc2fe00000b00780b */ /* 0x041fe40003f44000 */
[----:B------:R-:W-:-:S05]  /*10c0*/  FSETP.NAN.AND P4, PT, R11, R11, PT ;  /* 0x0000000b0b00720b */ /* 0x000fca0003f88000 */
[----:B------:R-:W0:Y:S01]  /*10d0*/  FRND R15, R15 ;  /* 0x0000000f000f7307 */ /* 0x000e220000201000 */
[----:B-1----:R-:W-:-:S05]  /*10e0*/  FSETP.GT.AND P3, PT, R12, -127, PT ;  /* 0xc2fe00000c00780b */ /* 0x002fca0003f64000 */
[----:B------:R-:W-:Y:S02]  /*10f0*/  @!P2 FSEL R11, R11, -127, P4 ;  /* 0xc2fe00000b0ba808 */ /* 0x000fe40002000000 */
[----:B------:R-:W1:Y:S01]  /*1100*/  FRND R14, R14 ;  /* 0x0000000e000e7307 */ /* 0x000e620000201000 */
[----:B--2---:R-:W-:Y:S02]  /*1110*/  FSETP.GT.AND P0, PT, R13, -127, PT ;  /* 0xc2fe00000d00780b */ /* 0x004fe40003f04000 */
[----:B------:R-:W-:-:S04]  /*1120*/  FSETP.NAN.AND P4, PT, R12, R12, PT ;  /* 0x0000000c0c00720b */ /* 0x000fc80003f88000 */
[----:B------:R-:W-:Y:S01]  /*1130*/  @!P3 FSEL R12, R12, -127, P4 ;  /* 0xc2fe00000c0cb808 */ /* 0x000fe20002000000 */
[----:B------:R-:W2:Y:S01]  /*1140*/  FRND R5, R5 ;  /* 0x0000000500057307 */ /* 0x000ea20000201000 */
[----:B0-----:R-:W-:Y:S02]  /*1150*/  FSETP.GT.AND P2, PT, R15, -127, PT ;  /* 0xc2fe00000f00780b */ /* 0x001fe40003f44000 */
[----:B------:R-:W-:-:S04]  /*1160*/  FSETP.NAN.AND P4, PT, R13, R13, PT ;  /* 0x0000000d0d00720b */ /* 0x000fc80003f88000 */
[----:B------:R-:W-:Y:S01]  /*1170*/  @!P0 FSEL R13, R13, -127, P4 ;  /* 0xc2fe00000d0d8808 */ /* 0x000fe20002000000 */
[----:B------:R-:W0:Y:S01]  /*1180*/  FRND R4, R17 ;  /* 0x0000001100047307 */ /* 0x000e220000201000 */
[----:B-1----:R-:W-:Y:S02]  /*1190*/  FSETP.GT.AND P3, PT, R14, -127, PT ;  /* 0xc2fe00000e00780b */ /* 0x002fe40003f64000 */
[----:B------:R-:W-:-:S04]  /*11a0*/  FSETP.NAN.AND P4, PT, R15, R15, PT ;  /* 0x0000000f0f00720b */ /* 0x000fc80003f88000 */
[----:B------:R-:W-:Y:S01]  /*11b0*/  @!P2 FSEL R15, R15, -127, P4 ;  /* 0xc2fe00000f0fa808 */ /* 0x000fe20002000000 */
[----:B------:R-:W1:Y:S01]  /*11c0*/  FRND R7, R7 ;  /* 0x0000000700077307 */ /* 0x000e620000201000 */
[C---:B--2---:R-:W-:Y:S02]  /*11d0*/  FSETP.GT.AND P0, PT, R5.reuse, -127, PT ;  /* 0xc2fe00000500780b */ /* 0x044fe40003f04000 */
[C---:B------:R-:W-:Y:S02]  /*11e0*/  FSETP.NAN.AND P4, PT, R14.reuse, R14, PT ;  /* 0x0000000e0e00720b */ /* 0x040fe40003f88000 */
[----:B------:R-:W-:Y:S02]  /*11f0*/  FSETP.NAN.AND P5, PT, R5, R5, PT ;  /* 0x000000050500720b */ /* 0x000fe40003fa8000 */
[----:B------:R-:W-:Y:S01]  /*1200*/  @!P3 FSEL R14, R14, -127, P4 ;  /* 0xc2fe00000e0eb808 */ /* 0x000fe20002000000 */
[----:B------:R-:W2:Y:S01]  /*1210*/  F2I.S16.TRUNC.NTZ R16, R11 ;  /* 0x0000000b00107305 */ /* 0x000ea2000020e900 */
[----:B0-----:R-:W-:-:S02]  /*1220*/  FSETP.GT.AND P2, PT, R4, -127, PT ;  /* 0xc2fe00000400780b */ /* 0x001fc40003f44000 */
[----:B------:R-:W-:-:S03]  /*1230*/  FSETP.GEU.AND P4, PT, R11, 127, PT ;  /* 0x42fe00000b00780b */ /* 0x000fc60003f8e000 */
[----:B------:R-:W-:Y:S02]  /*1240*/  @!P0 FSEL R5, R5, -127, P5 ;  /* 0xc2fe000005058808 */ /* 0x000fe40002800000 */
[----:B------:R-:W0:Y:S01]  /*1250*/  F2I.S16.TRUNC.NTZ R6, R15 ;  /* 0x0000000f00067305 */ /* 0x000e22000020e900 */
[----:B-1----:R-:W-:Y:S02]  /*1260*/  FSETP.GT.AND P3, PT, R7, -127, PT ;  /* 0xc2fe00000700780b */ /* 0x002fe40003f64000 */
[C---:B------:R-:W-:Y:S02]  /*1270*/  FSETP.NAN.AND P5, PT, R4.reuse, R4, PT ;  /* 0x000000040400720b */ /* 0x040fe40003fa8000 */
[----:B------:R-:W-:Y:S02]  /*1280*/  FSETP.GEU.AND P0, PT, R15, 127, PT ;  /* 0x42fe00000f00780b */ /* 0x000fe40003f0e000 */
[----:B------:R-:W-:Y:S01]  /*1290*/  @!P2 FSEL R4, R4, -127, P5 ;  /* 0xc2fe00000404a808 */ /* 0x000fe20002800000 */
[----:B------:R-:W1:Y:S01]  /*12a0*/  F2I.S16.TRUNC.NTZ R18, R12 ;  /* 0x0000000c00127305 */ /* 0x000e62000020e900 */
[----:B------:R-:W-:-:S02]  /*12b0*/  FSETP.NAN.AND P5, PT, R11, R11, PT ;  /* 0x0000000b0b00720b */ /* 0x000fc40003fa8000 */
[----:B--2---:R-:W-:Y:S02]  /*12c0*/  LOP3.LUT R11, R16, 0xffff, RZ, 0xc0, !PT ;  /* 0x0000ffff100b7812 */ /* 0x004fe400078ec0ff */
[----:B------:R-:W-:Y:S02]  /*12d0*/  FSETP.NAN.AND P6, PT, R7, R7, PT ;  /* 0x000000070700720b */ /* 0x000fe40003fc8000 */
[----:B------:R-:W-:Y:S01]  /*12e0*/  @P4 SEL R11, R11, 0x7f, P5 ;  /* 0x0000007f0b0b4807 */ /* 0x000fe20002800000 */
[----:B------:R-:W2:Y:S01]  /*12f0*/  F2I.S16.TRUNC.NTZ R17, R14 ;  /* 0x0000000e00117305 */ /* 0x000ea2000020e900 */
[----:B------:R-:W-:Y:S02]  /*1300*/  FSETP.GEU.AND P2, PT, R12, 127, PT ;  /* 0x42fe00000c00780b */ /* 0x000fe40003f4e000 */
[----:B------:R-:W-:Y:S02]  /*1310*/  @!P3 FSEL R7, R7, -127, P6 ;  /* 0xc2fe00000707b808 */ /* 0x000fe40003000000 */
[----:B------:R-:W-:-:S02]  /*1320*/  FSETP.GEU.AND P5, PT, R14, 127, PT ;  /* 0x42fe00000e00780b */ /* 0x000fc40003fae000 */
[----:B------:R-:W-:Y:S01]  /*1330*/  FSETP.NAN.AND P3, PT, R15, R15, PT ;  /* 0x0000000f0f00720b */ /* 0x000fe20003f68000 */
[----:B------:R-:W3:Y:S01]  /*1340*/  F2I.S16.TRUNC.NTZ R19, R5 ;  /* 0x0000000500137305 */ /* 0x000ee2000020e900 */
[----:B0-----:R-:W-:Y:S02]  /*1350*/  LOP3.LUT R6, R6, 0xffff, RZ, 0xc0, !PT ;  /* 0x0000ffff06067812 */ /* 0x001fe400078ec0ff */
[----:B------:R-:W-:Y:S02]  /*1360*/  FSETP.NAN.AND P4, PT, R12, R12, PT ;  /* 0x0000000c0c00720b */ /* 0x000fe40003f88000 */
[----:B------:R-:W-:Y:S02]  /*1370*/  @P0 SEL R6, R6, 0x7f, P3 ;  /* 0x0000007f06060807 */ /* 0x000fe40001800000 */
[C---:B------:R-:W-:Y:S01]  /*1380*/  FSETP.GEU.AND P3, PT, R5.reuse, 127, PT ;  /* 0x42fe00000500780b */ /* 0x040fe20003f6e000 */
[----:B------:R-:W0:Y:S01]  /*1390*/  F2I.S16.TRUNC.NTZ R15, R4 ;  /* 0x00000004000f7305 */ /* 0x000e22000020e900 */
[----:B------:R-:W-:-:S02]  /*13a0*/  FSETP.NAN.AND P0, PT, R5, R5, PT ;  /* 0x000000050500720b */ /* 0x000fc40003f08000 */
[----:B-1----:R-:W-:Y:S02]  /*13b0*/  LOP3.LUT R18, R18, 0xffff, RZ, 0xc0, !PT ;  /* 0x0000ffff12127812 */ /* 0x002fe400078ec0ff */
[----:B------:R-:W-:Y:S02]  /*13c0*/  FSETP.NAN.AND P6, PT, R14, R14, PT ;  /* 0x0000000e0e00720b */ /* 0x000fe40003fc8000 */
[----:B--2---:R-:W-:Y:S01]  /*13d0*/  LOP3.LUT R17, R17, 0xffff, RZ, 0xc0, !PT ;  /* 0x0000ffff11117812 */ /* 0x004fe200078ec0ff */
[----:B------:R1:W2:Y:S01]  /*13e0*/  F2I.S16.TRUNC.NTZ R5, R7 ;  /* 0x0000000700057305 */ /* 0x0002a2000020e900 */
[----:B------:R-:W-:Y:S02]  /*13f0*/  @P2 SEL R18, R18, 0x7f, P4 ;  /* 0x0000007f12122807 */ /* 0x000fe40002000000 */
[----:B------:R-:W-:Y:S02]  /*1400*/  @P5 SEL R17, R17, 0x7f, P6 ;  /* 0x0000007f11115807 */ /* 0x000fe40003000000 */
[----:B------:R-:W-:-:S02]  /*1410*/  FSETP.GEU.AND P4, PT, R4, 127, PT ;  /* 0x42fe00000400780b */ /* 0x000fc40003f8e000 */
[----:B------:R-:W-:Y:S01]  /*1420*/  FSETP.GEU.AND P5, PT, R7, 127, PT ;  /* 0x42fe00000700780b */ /* 0x000fe20003fae000 */
[----:B------:R-:W4:Y:S01]  /*1430*/  F2I.S16.TRUNC.NTZ R20, R13 ;  /* 0x0000000d00147305 */ /* 0x000f22000020e900 */
[----:B---3--:R-:W-:Y:S02]  /*1440*/  LOP3.LUT R19, R19, 0xffff, RZ, 0xc0, !PT ;  /* 0x0000ffff13137812 */ /* 0x008fe400078ec0ff */
[----:B0-----:R-:W-:Y:S02]  /*1450*/  LOP3.LUT R12, R15, 0xffff, RZ, 0xc0, !PT ;  /* 0x0000ffff0f0c7812 */ /* 0x001fe400078ec0ff */
[----:B------:R-:W-:Y:S02]  /*1460*/  @P3 SEL R19, R19, 0x7f, P0 ;  /* 0x0000007f13133807 */ /* 0x000fe40000000000 */
[----:B------:R-:W-:Y:S01]  /*1470*/  FSETP.NAN.AND P3, PT, R7, R7, PT ;  /* 0x000000070700720b */ /* 0x000fe20003f68000 */
[----:B-1----:R-:W-:Y:S01]  /*1480*/  IMAD.IADD R7, R9, 0x1, R10 ;  /* 0x0000000109077824 */ /* 0x002fe200078e020a */
[----:B------:R-:W-:-:S02]  /*1490*/  FSETP.NAN.AND P0, PT, R4, R4, PT ;  /* 0x000000040400720b */ /* 0x000fc40003f08000 */
[----:B--2---:R-:W-:Y:S02]  /*14a0*/  LOP3.LUT R5, R5, 0xffff, RZ, 0xc0, !PT ;  /* 0x0000ffff05057812 */ /* 0x004fe400078ec0ff */
[----:B------:R-:W-:Y:S02]  /*14b0*/  @P4 SEL R12, R12, 0x7f, P0 ;  /* 0x0000007f0c0c4807 */ /* 0x000fe40000000000 */
[----:B------:R-:W-:Y:S02]  /*14c0*/  @P5 SEL R5, R5, 0x7f, P3 ;  /* 0x0000007f05055807 */ /* 0x000fe40001800000 */
[----:B------:R-:W-:Y:S02]  /*14d0*/  IADD3 R4, P0, R7, c[0x0][0x178], RZ ;  /* 0x00005e0007047a10 */ /* 0x000fe40007f1e0ff */
[----:B------:R-:W-:Y:S02]  /*14e0*/  FSETP.GEU.AND P2, PT, R13, 127, PT ;  /* 0x42fe00000d00780b */ /* 0x000fe40003f4e000 */
[----:B------:R-:W-:-:S02]  /*14f0*/  PRMT R12, R12, 0x3340, R5 ;  /* 0x000033400c0c7816 */ /* 0x000fc40000000005 */
[----:B------:R-:W-:Y:S02]  /*1500*/  LEA.HI.X.SX32 R5, R7, c[0x0][0x17c], 0x1, P0 ;  /* 0x00005f0007057a11 */ /* 0x000fe400000f0eff */
[----:B------:R-:W-:Y:S02]  /*1510*/  IADD3 R10, P0, R10, 0x40, RZ ;  /* 0x000000400a0a7810 */ /* 0x000fe40007f1e0ff */
[----:B------:R-:W-:Y:S02]  /*1520*/  FSETP.NAN.AND P6, PT, R13, R13, PT ;  /* 0x0000000d0d00720b */ /* 0x000fe40003fc8000 */
[----:B----4-:R-:W-:Y:S01]  /*1530*/  LOP3.LUT R20, R20, 0xffff, RZ, 0xc0, !PT ;  /* 0x0000ffff14147812 */ /* 0x010fe200078ec0ff */
[----:B------:R-:W-:Y:S01]  /*1540*/  IMAD.X R3, RZ, RZ, R3, P0 ;  /* 0x000000ffff037224 */ /* 0x000fe200000e0603 */
[----:B------:R-:W-:Y:S02]  /*1550*/  ISETP.GE.U32.AND P0, PT, R10, 0xc00, PT ;  /* 0x00000c000a00780c */ /* 0x000fe40003f06070 */
[----:B------:R-:W-:-:S02]  /*1560*/  @P2 SEL R20, R20, 0x7f, P6 ;  /* 0x0000007f14142807 */ /* 0x000fc40003000000 */
[----:B------:R-:W-:Y:S02]  /*1570*/  ISETP.GE.U32.AND.EX P0, PT, R3, RZ, PT, P0 ;  /* 0x000000ff0300720c */ /* 0x000fe40003f06100 */
[----:B------:R-:W-:Y:S02]  /*1580*/  PRMT R6, R11, 0x3340, R6 ;  /* 0x000033400b067816 */ /* 0x000fe40000000006 */
[----:B------:R-:W-:Y:S02]  /*1590*/  PRMT R17, R18, 0x3340, R17 ;  /* 0x0000334012117816 */ /* 0x000fe40000000011 */
[----:B------:R-:W-:Y:S02]  /*15a0*/  PRMT R19, R20, 0x3340, R19 ;  /* 0x0000334014137816 */ /* 0x000fe40000000013 */
[----:B------:R-:W-:Y:S02]  /*15b0*/  PRMT R6, R6, 0x5410, R17 ;  /* 0x0000541006067816 */ /* 0x000fe40000000011 */
[----:B------:R-:W-:-:S05]  /*15c0*/  PRMT R7, R19, 0x5410, R12 ;  /* 0x0000541013077816 */ /* 0x000fca000000000c */
[----:B------:R0:W-:Y:S01]  /*15d0*/  @!P1 STG.E.64 [R4.64], R6 ;  /* 0x0000000604009986 */ /* 0x0001e2000c101b04 */
[----:B------:R-:W-:Y:S05]  /*15e0*/  @!P0 BRA `(.L_x_1) ;  /* 0xfffff8b000008947 */ /* 0x000fea000383ffff */
[----:B------:R-:W-:Y:S05]  /*15f0*/  EXIT ;  /* 0x000000000000794d */ /* 0x000fea0003800000 */
.L_x_2:
[----:B------:R-:W-:-:S00]  /*1600*/  BRA `(.L_x_2) ;  /* 0xfffffff000007947 */ /* 0x000fc0000383ffff */
[----:B------:R-:W-:-:S00]  /*1610*/  NOP ;  /* 0x0000000000007918 */ /* 0x000fc00000000000 */
        /* <DEDUP_REMOVED lines=14> */
.L_x_3:


//--------------------- .nv.shared.triton_red_fused__to_copy_add_amax_amin_clamp_mul_reciprocal_11 --------------------------
	.section	.nv.shared.triton_red_fused__to_copy_add_amax_amin_clamp_mul_reciprocal_11,"aw",@nobits
	.sectionflags	@""
	.align	16
